//
// Generated by NVIDIA NVVM Compiler
//
// Compiler Build ID: CL-36424714
// Cuda compilation tools, release 13.0, V13.0.88
// Based on NVVM 20.0.0
//

.version 9.0
.target sm_100
.address_size 64

	// .globl	_Z16wmma_matrix_multP6__halfS0_PfS1_iii

.visible .entry _Z16wmma_matrix_multP6__halfS0_PfS1_iii(
	.param .u64 .ptr .align 1 _Z16wmma_matrix_multP6__halfS0_PfS1_iii_param_0,
	.param .u64 .ptr .align 1 _Z16wmma_matrix_multP6__halfS0_PfS1_iii_param_1,
	.param .u64 .ptr .align 1 _Z16wmma_matrix_multP6__halfS0_PfS1_iii_param_2,
	.param .u64 .ptr .align 1 _Z16wmma_matrix_multP6__halfS0_PfS1_iii_param_3,
	.param .u32 _Z16wmma_matrix_multP6__halfS0_PfS1_iii_param_4,
	.param .u32 _Z16wmma_matrix_multP6__halfS0_PfS1_iii_param_5,
	.param .u32 _Z16wmma_matrix_multP6__halfS0_PfS1_iii_param_6
)
{
	.reg .b32 	%r<18>;
	.reg .b32 	%f<26>;
	.reg .b64 	%rd<9>;

	ld.param.u64 	%rd1, [_Z16wmma_matrix_multP6__halfS0_PfS1_iii_param_0];
	ld.param.u64 	%rd2, [_Z16wmma_matrix_multP6__halfS0_PfS1_iii_param_1];
	ld.param.u64 	%rd3, [_Z16wmma_matrix_multP6__halfS0_PfS1_iii_param_2];
	ld.param.u64 	%rd4, [_Z16wmma_matrix_multP6__halfS0_PfS1_iii_param_3];
	cvta.to.global.u64 	%rd5, %rd1;
	cvta.to.global.u64 	%rd6, %rd2;
	cvta.to.global.u64 	%rd7, %rd3;
	mov.b32 	%r1, 16;
	wmma.load.a.sync.aligned.row.m16n16k16.global.f16 	{%r2, %r3, %r4, %r5, %r6, %r7, %r8, %r9}, [%rd5], %r1;
	wmma.load.b.sync.aligned.row.m16n16k16.global.f16 	{%r10, %r11, %r12, %r13, %r14, %r15, %r16, %r17}, [%rd6], %r1;
	mov.f32 	%f1, 0f00000000;
	wmma.mma.sync.aligned.row.row.m16n16k16.f32.f32 {%f2, %f3, %f4, %f5, %f6, %f7, %f8, %f9}, {%r2, %r3, %r4, %r5, %r6, %r7, %r8, %r9}, {%r10, %r11, %r12, %r13, %r14, %r15, %r16, %r17}, {%f1, %f1, %f1, %f1, %f1, %f1, %f1, %f1};
	wmma.load.c.sync.aligned.row.m16n16k16.global.f32 	{%f10, %f11, %f12, %f13, %f14, %f15, %f16, %f17}, [%rd7], %r1;
	add.f32 	%f18, %f10, %f2;
	add.f32 	%f19, %f11, %f3;
	add.f32 	%f20, %f12, %f4;
	add.f32 	%f21, %f13, %f5;
	add.f32 	%f22, %f14, %f6;
	add.f32 	%f23, %f15, %f7;
	add.f32 	%f24, %f16, %f8;
	add.f32 	%f25, %f17, %f9;
	cvta.to.global.u64 	%rd8, %rd4;
	wmma.store.d.sync.aligned.row.m16n16k16.global.f32 	[%rd8], {%f18, %f19, %f20, %f21, %f22, %f23, %f24, %f25}, %r1;
	ret;

}


// ===== COMPILED SASS (sm_100) =====

	.target	sm_100

	.elftype	@"ET_EXEC"


//--------------------- .note.nv.tkinfo           --------------------------
	.section	.note.nv.tkinfo,"",@"SHT_NOTE"
	.sectionflags	@"SHF_NOTE_NV_TKINFO"
	.tkinfo
        /*0018*/ 	.word	0x00000002
        /*0030*/ 	.string	""
        /*0030*/ 	.string	"ptxas"
        /*0030*/ 	.string	"Cuda compilation tools, release 13.0, V13.0.88"
        /*0030*/ 	.string	"Build cuda_13.0.r13.0/compiler.36424714_0"
        /*0030*/ 	.string	"-arch sm_100 -m 64 "



//--------------------- .note.nv.cuinfo           --------------------------
	.section	.note.nv.cuinfo,"",@"SHT_NOTE"
	.sectionflags	@"SHF_NOTE_NV_CUINFO"
        /*0018*/ 	.short	0x0002
        /*001a*/ 	.short	0x0064
        /*001c*/ 	.short	0x0082
	.zero		2


//--------------------- .nv.info                  --------------------------
	.section	.nv.info,"",@"SHT_CUDA_INFO"
	.align	4


	//----- nvinfo : EIATTR_REGCOUNT
	.align		4
        /*0000*/ 	.byte	0x04, 0x2f
        /*0002*/ 	.short	(.L_1 - .L_0)
	.align		4
.L_0:
        /*0004*/ 	.word	index@(_Z16wmma_matrix_multP6__halfS0_PfS1_iii)
        /*0008*/ 	.word	0x0000001d


	//----- nvinfo : EIATTR_FRAME_SIZE
	.align		4
.L_1:
        /*000c*/ 	.byte	0x04, 0x11
        /*000e*/ 	.short	(.L_3 - .L_2)
	.align		4
.L_2:
        /*0010*/ 	.word	index@(_Z16wmma_matrix_multP6__halfS0_PfS1_iii)
        /*0014*/ 	.word	0x00000000


	//----- nvinfo : EIATTR_MIN_STACK_SIZE
	.align		4
.L_3:
        /*0018*/ 	.byte	0x04, 0x12
        /*001a*/ 	.short	(.L_5 - .L_4)
	.align		4
.L_4:
        /*001c*/ 	.word	index@(_Z16wmma_matrix_multP6__halfS0_PfS1_iii)
        /*0020*/ 	.word	0x00000000
.L_5:


//--------------------- .nv.compat                --------------------------
	.section	.nv.compat,"",@"SHT_CUDA_COMPAT_INFO"
	.align	4
        /*0000*/ 	.byte	0x02, 0x09, 0x00, 0x00, 0x02, 0x02, 0x01, 0x00, 0x02, 0x05, 0x05, 0x00, 0x03, 0x07, 0x01, 0x01
        /*0010*/ 	.byte	0x02, 0x03, 0x00, 0x00, 0x02, 0x06, 0x01, 0x00, 0x04, 0x0b, 0x08, 0x00, 0x09, 0x00, 0x00, 0x00
        /*0020*/ 	.byte	0x00, 0x00, 0x00, 0x00


//--------------------- .nv.info._Z16wmma_matrix_multP6__halfS0_PfS1_iii --------------------------
	.section	.nv.info._Z16wmma_matrix_multP6__halfS0_PfS1_iii,"",@"SHT_CUDA_INFO"
	.sectionflags	@""
	.align	4


	//----- nvinfo : EIATTR_CUDA_API_VERSION
	.align		4
        /*0000*/ 	.byte	0x04, 0x37
        /*0002*/ 	.short	(.L_7 - .L_6)
.L_6:
        /*0004*/ 	.word	0x00000082


	//----- nvinfo : EIATTR_KPARAM_INFO
	.align		4
.L_7:
        /*0008*/ 	.byte	0x04, 0x17
        /*000a*/ 	.short	(.L_9 - .L_8)
.L_8:
        /*000c*/ 	.word	0x00000000
        /*0010*/ 	.short	0x0006
        /*0012*/ 	.short	0x0028
        /*0014*/ 	.byte	0x00, 0xf0, 0x11, 0x00


	//----- nvinfo : EIATTR_KPARAM_INFO
	.align		4
.L_9:
        /*0018*/ 	.byte	0x04, 0x17
        /*001a*/ 	.short	(.L_11 - .L_10)
.L_10:
        /*001c*/ 	.word	0x00000000
        /*0020*/ 	.short	0x0005
        /*0022*/ 	.short	0x0024
        /*0024*/ 	.byte	0x00, 0xf0, 0x11, 0x00


	//----- nvinfo : EIATTR_KPARAM_INFO
	.align		4
.L_11:
        /*0028*/ 	.byte	0x04, 0x17
        /*002a*/ 	.short	(.L_13 - .L_12)
.L_12:
        /*002c*/ 	.word	0x00000000
        /*0030*/ 	.short	0x0004
        /*0032*/ 	.short	0x0020
        /*0034*/ 	.byte	0x00, 0xf0, 0x11, 0x00


	//----- nvinfo : EIATTR_KPARAM_INFO
	.align		4
.L_13:
        /*0038*/ 	.byte	0x04, 0x17
        /*003a*/ 	.short	(.L_15 - .L_14)
.L_14:
        /*003c*/ 	.word	0x00000000
        /*0040*/ 	.short	0x0003
        /*0042*/ 	.short	0x0018
        /*0044*/ 	.byte	0x00, 0xf5, 0x21, 0x00


	//----- nvinfo : EIATTR_KPARAM_INFO
	.align		4
.L_15:
        /*0048*/ 	.byte	0x04, 0x17
        /*004a*/ 	.short	(.L_17 - .L_16)
.L_16:
        /*004c*/ 	.word	0x00000000
        /*0050*/ 	.short	0x0002
        /*0052*/ 	.short	0x0010
        /*0054*/ 	.byte	0x00, 0xf5, 0x21, 0x00


	//----- nvinfo : EIATTR_KPARAM_INFO
	.align		4
.L_17:
        /*0058*/ 	.byte	0x04, 0x17
        /*005a*/ 	.short	(.L_19 - .L_18)
.L_18:
        /*005c*/ 	.word	0x00000000
        /*0060*/ 	.short	0x0001
        /*0062*/ 	.short	0x0008
        /*0064*/ 	.byte	0x00, 0xf5, 0x21, 0x00


	//----- nvinfo : EIATTR_KPARAM_INFO
	.align		4
.L_19:
        /*0068*/ 	.byte	0x04, 0x17
        /*006a*/ 	.short	(.L_21 - .L_20)
.L_20:
        /*006c*/ 	.word	0x00000000
        /*0070*/ 	.short	0x0000
        /*0072*/ 	.short	0x0000
        /*0074*/ 	.byte	0x00, 0xf5, 0x21, 0x00


	//----- nvinfo : EIATTR_SPARSE_MMA_MASK
	.align		4
.L_21:
        /*0078*/ 	.byte	0x03, 0x50
        /*007a*/ 	.short	0x0000


	//----- nvinfo : EIATTR_WMMA_USED
	.align		4
        /*007c*/ 	.byte	0x01, 0x2b
	.zero		2


	//----- nvinfo : EIATTR_MAXREG_COUNT
	.align		4
        /*0080*/ 	.byte	0x03, 0x1b
        /*0082*/ 	.short	0x00ff


	//----- nvinfo : EIATTR_MERCURY_ISA_VERSION
	.align		4
        /*0084*/ 	.byte	0x03, 0x5f
        /*0086*/ 	.short	0x0101


	//----- nvinfo : EIATTR_VRC_CTA_INIT_COUNT
	.align		4
        /*0088*/ 	.byte	0x02, 0x4a
	.zero		1
	.zero		1


	//----- nvinfo : EIATTR_EXIT_INSTR_OFFSETS
	.align		4
        /*008c*/ 	.byte	0x04, 0x1c
        /*008e*/ 	.short	(.L_23 - .L_22)


	//   ....[0]....
.L_22:
        /*0090*/ 	.word	0x000002f0


	//----- nvinfo : EIATTR_CBANK_PARAM_SIZE
	.align		4
.L_23:
        /*0094*/ 	.byte	0x03, 0x19
        /*0096*/ 	.short	0x002c


	//----- nvinfo : EIATTR_PARAM_CBANK
	.align		4
        /*0098*/ 	.byte	0x04, 0x0a
        /*009a*/ 	.short	(.L_25 - .L_24)
	.align		4
.L_24:
        /*009c*/ 	.word	index@(.nv.constant0._Z16wmma_matrix_multP6__halfS0_PfS1_iii)
        /*00a0*/ 	.short	0x0380
        /*00a2*/ 	.short	0x002c


	//----- nvinfo : EIATTR_SW_WAR
	.align		4
.L_25:
        /*00a4*/ 	.byte	0x04, 0x36
        /*00a6*/ 	.short	(.L_27 - .L_26)
.L_26:
        /*00a8*/ 	.word	0x00000008
.L_27:


//--------------------- .nv.callgraph             --------------------------
	.section	.nv.callgraph,"",@"SHT_CUDA_CALLGRAPH"
	.align	4
	.sectionentsize	8
	.align		4
        /*0000*/ 	.word	0x00000000
	.align		4
        /*0004*/ 	.word	0xffffffff
	.align		4
        /*0008*/ 	.word	0x00000000
	.align		4
        /*000c*/ 	.word	0xfffffffe
	.align		4
        /*0010*/ 	.word	0x00000000
	.align		4
        /*0014*/ 	.word	0xfffffffd
	.align		4
        /*0018*/ 	.word	0x00000000
	.align		4
        /*001c*/ 	.word	0xfffffffc


//--------------------- .text._Z16wmma_matrix_multP6__halfS0_PfS1_iii --------------------------
	.section	.text._Z16wmma_matrix_multP6__halfS0_PfS1_iii,"ax",@progbits
	.align	128
        .global         _Z16wmma_matrix_multP6__halfS0_PfS1_iii
        .type           _Z16wmma_matrix_multP6__halfS0_PfS1_iii,@function
        .size           _Z16wmma_matrix_multP6__halfS0_PfS1_iii,(.L_x_1 - _Z16wmma_matrix_multP6__halfS0_PfS1_iii)
        .other          _Z16wmma_matrix_multP6__halfS0_PfS1_iii,@"STO_CUDA_ENTRY STV_DEFAULT"
_Z16wmma_matrix_multP6__halfS0_PfS1_iii:
.text._Z16wmma_matrix_multP6__halfS0_PfS1_iii:
[----:B------:R-:W-:Y:S01]  /*0000*/  LDC R1, c[0x0][0x37c] ;  /* 0x0000df00ff017b82 */ /* 0x000fe20000000800 */
[----:B------:R-:W0:Y:S01]  /*0010*/  S2R R5, SR_LANEID ;  /* 0x0000000000057919 */ /* 0x000e220000000000 */
[----:B------:R-:W1:Y:S01]  /*0020*/  LDCU.128 UR8, c[0x0][0x380] ;  /* 0x00007000ff0877ac */ /* 0x000e620008000c00 */
[----:B------:R-:W-:Y:S01]  /*0030*/  MOV R3, RZ ;  /* 0x000000ff00037202 */ /* 0x000fe20000000f00 */
[----:B------:R-:W2:Y:S01]  /*0040*/  LDCU.64 UR4, c[0x0][0x358] ;  /* 0x00006b00ff0477ac */ /* 0x000ea20008000a00 */
[----:B0-----:R-:W-:Y:S02]  /*0050*/  LOP3.LUT R2, R5, 0x3, RZ, 0xc0, !PT ;  /* 0x0000000305027812 */ /* 0x001fe400078ec0ff */
[----:B------:R-:W-:-:S05]  /*0060*/  SHF.R.U32.HI R5, RZ, 0x2, R5 ;  /* 0x00000002ff057819 */ /* 0x000fca0000011605 */
[----:B------:R-:W-:-:S03]  /*0070*/  IMAD.WIDE.U32 R2, R5, 0x8, R2 ;  /* 0x0000000805027825 */ /* 0x000fc600078e0002 */
[----:B-1----:R-:W-:-:S04]  /*0080*/  LEA R6, P0, R2, UR10, 0x2 ;  /* 0x0000000a02067c11 */ /* 0x002fc8000f8010ff */
[----:B------:R-:W-:-:S05]  /*0090*/  LEA.HI.X R7, R2, UR11, R3, 0x2, P0 ;  /* 0x0000000b02077c11 */ /* 0x000fca00080f1403 */
[----:B--2---:R-:W2:Y:S04]  /*00a0*/  LDG.E R0, desc[UR4][R6.64] ;  /* 0x0000000406007981 */ /* 0x004ea8000c1e1900 */
[----:B------:R-:W3:Y:S04]  /*00b0*/  LDG.E R24, desc[UR4][R6.64+0x100] ;  /* 0x0001000406187981 */ /* 0x000ee8000c1e1900 */
[----:B------:R-:W4:Y:S04]  /*00c0*/  LDG.E R25, desc[UR4][R6.64+0x10] ;  /* 0x0000100406197981 */ /* 0x000f28000c1e1900 */
[----:B------:R2:W5:Y:S01]  /*00d0*/  LDG.E R26, desc[UR4][R6.64+0x110] ;  /* 0x00011004061a7981 */ /* 0x000562000c1e1900 */
[----:B------:R-:W-:-:S04]  /*00e0*/  LEA R4, P0, R2, UR8, 0x2 ;  /* 0x0000000802047c11 */ /* 0x000fc8000f8010ff */
[C---:B------:R-:W-:Y:S01]  /*00f0*/  LEA.HI.X R5, R2.reuse, UR9, R3, 0x2, P0 ;  /* 0x0000000902057c11 */ /* 0x040fe200080f1403 */
[----:B------:R-:W0:Y:S04]  /*0100*/  LDCU.128 UR8, c[0x0][0x390] ;  /* 0x00007200ff0877ac */ /* 0x000e280008000c00 */
[----:B------:R-:W5:Y:S04]  /*0110*/  LDG.E R8, desc[UR4][R4.64] ;  /* 0x0000000404087981 */ /* 0x000f68000c1e1900 */
[----:B------:R-:W5:Y:S04]  /*0120*/  LDG.E R9, desc[UR4][R4.64+0x100] ;  /* 0x0001000404097981 */ /* 0x000f68000c1e1900 */
[----:B------:R-:W5:Y:S04]  /*0130*/  LDG.E R10, desc[UR4][R4.64+0x10] ;  /* 0x00001004040a7981 */ /* 0x000f68000c1e1900 */
[----:B------:R-:W5:Y:S01]  /*0140*/  LDG.E R11, desc[UR4][R4.64+0x110] ;  /* 0x00011004040b7981 */ /* 0x000f62000c1e1900 */
[----:B0-----:R-:W-:-:S04]  /*0150*/  LEA R20, P0, R2, UR8, 0x3 ;  /* 0x0000000802147c11 */ /* 0x001fc8000f8018ff */
[----:B------:R-:W-:-:S05]  /*0160*/  LEA.HI.X R21, R2, UR9, R3, 0x3, P0 ;  /* 0x0000000902157c11 */ /* 0x000fca00080f1c03 */
[----:B------:R-:W5:Y:S04]  /*0170*/  LDG.E.64 R12, desc[UR4][R20.64] ;  /* 0x00000004140c7981 */ /* 0x000f68000c1e1b00 */
[----:B------:R-:W5:Y:S04]  /*0180*/  LDG.E.64 R14, desc[UR4][R20.64+0x200] ;  /* 0x00020004140e7981 */ /* 0x000f68000c1e1b00 */
[----:B------:R-:W5:Y:S04]  /*0190*/  LDG.E.64 R16, desc[UR4][R20.64+0x20] ;  /* 0x0000200414107981 */ /* 0x000f68000c1e1b00 */
[----:B------:R-:W5:Y:S04]  /*01a0*/  LDG.E.64 R18, desc[UR4][R20.64+0x220] ;  /* 0x0002200414127981 */ /* 0x000f68000c1e1b00 */
[----:B--2---:R-:W-:Y:S04]  /*01b0*/  MOVM.16.MT88 R6, R0 ;  /* 0x000000000006723a */ /* 0x004fe80000000000 */
[----:B---3--:R-:W0:Y:S04]  /*01c0*/  MOVM.16.MT88 R7, R24 ;  /* 0x000000001807723a */ /* 0x008e280000000000 */
[----:B----4-:R-:W-:Y:S04]  /*01d0*/  MOVM.16.MT88 R22, R25 ;  /* 0x000000001916723a */ /* 0x010fe80000000000 */
[----:B-----5:R-:W1:Y:S01]  /*01e0*/  MOVM.16.MT88 R23, R26 ;  /* 0x000000001a17723a */ /* 0x020e620000000000 */
[C---:B0-----:R-:W-:Y:S08]  /*01f0*/  HMMA.16816.F32 R4, R8.reuse, R6, RZ ;  /* 0x000000060804723c */ /* 0x041ff000000018ff */
[----:B-1----:R-:W-:Y:S01]  /*0200*/  HMMA.16816.F32 R8, R8, R22, RZ ;  /* 0x000000160808723c */ /* 0x002fe200000018ff */
[----:B------:R-:W-:-:S04]  /*0210*/  LEA R22, P0, R2, UR10, 0x3 ;  /* 0x0000000a02167c11 */ /* 0x000fc8000f8018ff */
[----:B------:R-:W-:-:S06]  /*0220*/  LEA.HI.X R23, R2, UR11, R3, 0x3, P0 ;  /* 0x0000000b02177c11 */ /* 0x000fcc00080f1c03 */
[----:B------:R-:W-:Y:S01]  /*0230*/  FADD R4, R4, R12 ;  /* 0x0000000c04047221 */ /* 0x000fe20000000000 */
[----:B------:R-:W-:Y:S01]  /*0240*/  FADD R5, R5, R13 ;  /* 0x0000000d05057221 */ /* 0x000fe20000000000 */
[----:B------:R-:W-:Y:S01]  /*0250*/  FADD R6, R6, R14 ;  /* 0x0000000e06067221 */ /* 0x000fe20000000000 */
[----:B------:R-:W-:-:S03]  /*0260*/  FADD R7, R7, R15 ;  /* 0x0000000f07077221 */ /* 0x000fc60000000000 */
[----:B------:R-:W-:Y:S02]  /*0270*/  STG.E.64 desc[UR4][R22.64], R4 ;  /* 0x0000000416007986 */ /* 0x000fe4000c101b04 */
[----:B------:R-:W-:Y:S01]  /*0280*/  FADD R8, R8, R16 ;  /* 0x0000001008087221 */ /* 0x000fe20000000000 */
[----:B------:R-:W-:Y:S01]  /*0290*/  FADD R9, R9, R17 ;  /* 0x0000001109097221 */ /* 0x000fe20000000000 */
[----:B------:R-:W-:Y:S01]  /*02a0*/  FADD R10, R10, R18 ;  /* 0x000000120a0a7221 */ /* 0x000fe20000000000 */
[----:B------:R-:W-:Y:S01]  /*02b0*/  FADD R11, R11, R19 ;  /* 0x000000130b0b7221 */ /* 0x000fe20000000000 */
[----:B------:R-:W-:Y:S04]  /*02c0*/  STG.E.64 desc[UR4][R22.64+0x200], R6 ;  /* 0x0002000616007986 */ /* 0x000fe8000c101b04 */
[----:B------:R-:W-:Y:S04]  /*02d0*/  STG.E.64 desc[UR4][R22.64+0x20], R8 ;  /* 0x0000200816007986 */ /* 0x000fe8000c101b04 */
[----:B------:R-:W-:Y:S01]  /*02e0*/  STG.E.64 desc[UR4][R22.64+0x220], R10 ;  /* 0x0002200a16007986 */ /* 0x000fe2000c101b04 */
[----:B------:R-:W-:Y:S05]  /*02f0*/  EXIT ;  /* 0x000000000000794d */ /* 0x000fea0003800000 */
.L_x_0:
[----:B------:R-:W-:-:S00]  /*0300*/  BRA `(.L_x_0) ;  /* 0xfffffffc00fc7947 */ /* 0x000fc0000383ffff */
[----:B------:R-:W-:-:S00]  /*0310*/  NOP ;  /* 0x0000000000007918 */ /* 0x000fc00000000000 */
        /* <DEDUP_REMOVED lines=14> */
.L_x_1:


//--------------------- .nv.shared.reserved.0     --------------------------
	.section	.nv.shared.reserved.0,"aw",@nobits
	.weak		__nv_reservedSMEM_offset_0_alias
	.size		__nv_reservedSMEM_offset_0_alias, 0, 64
	.other		__nv_reservedSMEM_offset_0_alias,@"STO_CUDA_RESERVED_SHARED STV_DEFAULT"
__nv_reservedSMEM_offset_0_alias:
	.zero		0
	.zero		64


//--------------------- .nv.constant0._Z16wmma_matrix_multP6__halfS0_PfS1_iii --------------------------
	.section	.nv.constant0._Z16wmma_matrix_multP6__halfS0_PfS1_iii,"a",@progbits
	.sectionflags	@""
	.align	4
.nv.constant0._Z16wmma_matrix_multP6__halfS0_PfS1_iii:
	.zero		940


//--------------------- SYMBOLS --------------------------

	.type		.nv.reservedSmem.offset0,@object
	.size		.nv.reservedSmem.offset0,0x4
